//
// Generated by NVIDIA NVVM Compiler
//
// Compiler Build ID: CL-36424714
// Cuda compilation tools, release 13.0, V13.0.88
// Based on NVVM 20.0.0
//

.version 9.0
.target sm_100
.address_size 64

	// .globl	_Z10print_warpv
.extern .func  (.param .b32 func_retval0) vprintf
(
	.param .b64 vprintf_param_0,
	.param .b64 vprintf_param_1
)
;
.global .align 1 .b8 $str[48] = {32, 116, 105, 100, 46, 120, 32, 58, 32, 37, 100, 44, 32, 103, 105, 100, 32, 58, 32, 37, 100, 44, 32, 119, 97, 114, 112, 95, 105, 100, 32, 58, 32, 37, 100, 32, 44, 32, 103, 98, 105, 100, 32, 58, 32, 37, 100};

.visible .entry _Z10print_warpv()
{
	.local .align 16 .b8 	__local_depot0[16];
	.reg .b64 	%SP;
	.reg .b64 	%SPL;
	.reg .b32 	%r<11>;
	.reg .b64 	%rd<5>;

	mov.u64 	%SPL, __local_depot0;
	cvta.local.u64 	%SP, %SPL;
	add.u64 	%rd1, %SP, 0;
	add.u64 	%rd2, %SPL, 0;
	mov.u32 	%r1, %ctaid.x;
	mov.u32 	%r2, %ntid.x;
	mov.u32 	%r3, %tid.x;
	mov.u32 	%r4, %nctaid.x;
	mov.u32 	%r5, %ctaid.y;
	mad.lo.s32 	%r6, %r5, %r4, %r1;
	mad.lo.s32 	%r7, %r6, %r2, %r3;
	shr.u32 	%r8, %r3, 5;
	st.local.v4.u32 	[%rd2], {%r3, %r7, %r8, %r6};
	mov.u64 	%rd3, $str;
	cvta.global.u64 	%rd4, %rd3;
	{ // callseq 0, 0
	.param .b64 param0;
	st.param.b64 	[param0], %rd4;
	.param .b64 param1;
	st.param.b64 	[param1], %rd1;
	.param .b32 retval0;
	call.uni (retval0), 
	vprintf, 
	(
	param0, 
	param1
	);
	ld.param.b32 	%r9, [retval0];
	} // callseq 0
	ret;

}


// ===== COMPILED SASS (sm_100) =====

	.target	sm_100

	.elftype	@"ET_EXEC"


//--------------------- .note.nv.tkinfo           --------------------------
	.section	.note.nv.tkinfo,"",@"SHT_NOTE"
	.sectionflags	@"SHF_NOTE_NV_TKINFO"
	.tkinfo
        /*0018*/ 	.word	0x00000002
        /*0030*/ 	.string	""
        /*0030*/ 	.string	"ptxas"
        /*0030*/ 	.string	"Cuda compilation tools, release 13.0, V13.0.88"
        /*0030*/ 	.string	"Build cuda_13.0.r13.0/compiler.36424714_0"
        /*0030*/ 	.string	"-arch sm_100 -m 64 "



//--------------------- .note.nv.cuinfo           --------------------------
	.section	.note.nv.cuinfo,"",@"SHT_NOTE"
	.sectionflags	@"SHF_NOTE_NV_CUINFO"
        /*0018*/ 	.short	0x0002
        /*001a*/ 	.short	0x0064
        /*001c*/ 	.short	0x0082
	.zero		2


//--------------------- .nv.info                  --------------------------
	.section	.nv.info,"",@"SHT_CUDA_INFO"
	.align	4


	//----- nvinfo : EIATTR_REGCOUNT
	.align		4
        /*0000*/ 	.byte	0x04, 0x2f
        /*0002*/ 	.short	(.L_2 - .L_1)
	.align		4
.L_1:
        /*0004*/ 	.word	index@(_Z10print_warpv)
        /*0008*/ 	.word	0x00000018


	//----- nvinfo : EIATTR_FRAME_SIZE
	.align		4
.L_2:
        /*000c*/ 	.byte	0x04, 0x11
        /*000e*/ 	.short	(.L_4 - .L_3)
	.align		4
.L_3:
        /*0010*/ 	.word	index@(_Z10print_warpv)
        /*0014*/ 	.word	0x00000010


	//----- nvinfo : EIATTR_MIN_STACK_SIZE
	.align		4
.L_4:
        /*0018*/ 	.byte	0x04, 0x12
        /*001a*/ 	.short	(.L_6 - .L_5)
	.align		4
.L_5:
        /*001c*/ 	.word	index@(_Z10print_warpv)
        /*0020*/ 	.word	0x00000010
.L_6:


//--------------------- .nv.compat                --------------------------
	.section	.nv.compat,"",@"SHT_CUDA_COMPAT_INFO"
	.align	4
        /*0000*/ 	.byte	0x02, 0x09, 0x00, 0x00, 0x02, 0x02, 0x01, 0x00, 0x02, 0x05, 0x05, 0x00, 0x03, 0x07, 0x01, 0x01
        /*0010*/ 	.byte	0x02, 0x03, 0x00, 0x00, 0x02, 0x06, 0x01, 0x00, 0x04, 0x0b, 0x08, 0x00, 0x09, 0x00, 0x00, 0x00
        /*0020*/ 	.byte	0x00, 0x00, 0x00, 0x00


//--------------------- .nv.info._Z10print_warpv  --------------------------
	.section	.nv.info._Z10print_warpv,"",@"SHT_CUDA_INFO"
	.sectionflags	@""
	.align	4


	//----- nvinfo : EIATTR_CUDA_API_VERSION
	.align		4
        /*0000*/ 	.byte	0x04, 0x37
        /*0002*/ 	.short	(.L_8 - .L_7)
.L_7:
        /*0004*/ 	.word	0x00000082


	//----- nvinfo : EIATTR_SPARSE_MMA_MASK
	.align		4
.L_8:
        /*0008*/ 	.byte	0x03, 0x50
        /*000a*/ 	.short	0x0000


	//----- nvinfo : EIATTR_MAXREG_COUNT
	.align		4
        /*000c*/ 	.byte	0x03, 0x1b
        /*000e*/ 	.short	0x00ff


	//----- nvinfo : EIATTR_EXTERNS
	.align		4
        /*0010*/ 	.byte	0x04, 0x0f
        /*0012*/ 	.short	(.L_10 - .L_9)


	//   ....[0]....
	.align		4
.L_9:
        /*0014*/ 	.word	index@(vprintf)


	//----- nvinfo : EIATTR_MERCURY_ISA_VERSION
	.align		4
.L_10:
        /*0018*/ 	.byte	0x03, 0x5f
        /*001a*/ 	.short	0x0101


	//----- nvinfo : EIATTR_VRC_CTA_INIT_COUNT
	.align		4
        /*001c*/ 	.byte	0x02, 0x4a
	.zero		1
	.zero		1


	//----- nvinfo : EIATTR_SYSCALL_OFFSETS
	.align		4
        /*0020*/ 	.byte	0x04, 0x46
        /*0022*/ 	.short	(.L_12 - .L_11)


	//   ....[0]....
.L_11:
        /*0024*/ 	.word	0x00000150


	//----- nvinfo : EIATTR_EXIT_INSTR_OFFSETS
	.align		4
.L_12:
        /*0028*/ 	.byte	0x04, 0x1c
        /*002a*/ 	.short	(.L_14 - .L_13)


	//   ....[0]....
.L_13:
        /*002c*/ 	.word	0x00000160


	//----- nvinfo : EIATTR_SW_WAR
	.align		4
.L_14:
        /*0030*/ 	.byte	0x04, 0x36
        /*0032*/ 	.short	(.L_16 - .L_15)
.L_15:
        /*0034*/ 	.word	0x00000008
.L_16:


//--------------------- .nv.callgraph             --------------------------
	.section	.nv.callgraph,"",@"SHT_CUDA_CALLGRAPH"
	.align	4
	.sectionentsize	8
	.align		4
        /*0000*/ 	.word	0x00000000
	.align		4
        /*0004*/ 	.word	0xffffffff
	.align		4
        /*0008*/ 	.word	index@(_Z10print_warpv)
	.align		4
        /*000c*/ 	.word	index@(vprintf)
	.align		4
        /*0010*/ 	.word	0x00000000
	.align		4
        /*0014*/ 	.word	0xfffffffe
	.align		4
        /*0018*/ 	.word	0x00000000
	.align		4
        /*001c*/ 	.word	0xfffffffd
	.align		4
        /*0020*/ 	.word	0x00000000
	.align		4
        /*0024*/ 	.word	0xfffffffc


//--------------------- .nv.constant4             --------------------------
	.section	.nv.constant4,"a",@progbits
	.align	8
	.align		8
.nv.constant4:
        /*0000*/ 	.dword	vprintf
	.align		8
        /*0008*/ 	.dword	$str


//--------------------- .text._Z10print_warpv     --------------------------
	.section	.text._Z10print_warpv,"ax",@progbits
	.align	128
        .global         _Z10print_warpv
        .type           _Z10print_warpv,@function
        .size           _Z10print_warpv,(.L_x_2 - _Z10print_warpv)
        .other          _Z10print_warpv,@"STO_CUDA_ENTRY STV_DEFAULT"
_Z10print_warpv:
.text._Z10print_warpv:
[----:B------:R-:W0:Y:S01]  /*0000*/  LDC R1, c[0x0][0x37c] ;  /* 0x0000df00ff017b82 */ /* 0x000e220000000800 */
[----:B------:R-:W1:Y:S01]  /*0010*/  S2R R0, SR_CTAID.Y ;  /* 0x0000000000007919 */ /* 0x000e620000002600 */
[----:B------:R-:W2:Y:S06]  /*0020*/  LDCU UR5, c[0x0][0x2fc] ;  /* 0x00005f80ff0577ac */ /* 0x000eac0008000800 */
[----:B------:R-:W1:Y:S01]  /*0030*/  S2UR UR4, SR_CTAID.X ;  /* 0x00000000000479c3 */ /* 0x000e620000002500 */
[----:B0-----:R-:W-:Y:S01]  /*0040*/  VIADD R1, R1, 0xfffffff0 ;  /* 0xfffffff001017836 */ /* 0x001fe20000000000 */
[----:B------:R-:W0:Y:S01]  /*0050*/  S2R R8, SR_TID.X ;  /* 0x0000000000087919 */ /* 0x000e220000002100 */
[----:B------:R-:W3:Y:S05]  /*0060*/  LDCU UR6, c[0x0][0x360] ;  /* 0x00006c00ff0677ac */ /* 0x000eea0008000800 */
[----:B------:R-:W1:Y:S02]  /*0070*/  LDC R11, c[0x0][0x370] ;  /* 0x0000dc00ff0b7b82 */ /* 0x000e640000000800 */
[----:B-1----:R-:W-:Y:S01]  /*0080*/  IMAD R11, R11, R0, UR4 ;  /* 0x000000040b0b7e24 */ /* 0x002fe2000f8e0200 */
[----:B------:R-:W-:Y:S01]  /*0090*/  MOV R0, 0x0 ;  /* 0x0000000000007802 */ /* 0x000fe20000000f00 */
[----:B------:R-:W1:Y:S01]  /*00a0*/  LDCU UR4, c[0x0][0x2f8] ;  /* 0x00005f00ff0477ac */ /* 0x000e620008000800 */
[--C-:B0-----:R-:W-:Y:S01]  /*00b0*/  SHF.R.U32.HI R10, RZ, 0x5, R8.reuse ;  /* 0x00000005ff0a7819 */ /* 0x101fe20000011608 */
[----:B---3--:R-:W-:-:S02]  /*00c0*/  IMAD R9, R11, UR6, R8 ;  /* 0x000000060b097c24 */ /* 0x008fc4000f8e0208 */
[----:B------:R0:W3:Y:S01]  /*00d0*/  LDC.64 R2, c[0x4][R0] ;  /* 0x0100000000027b82 */ /* 0x0000e20000000a00 */
[----:B------:R-:W4:Y:S02]  /*00e0*/  LDCU.64 UR6, c[0x4][0x8] ;  /* 0x01000100ff0677ac */ /* 0x000f240008000a00 */
[----:B------:R0:W-:Y:S01]  /*00f0*/  STL.128 [R1], R8 ;  /* 0x0000000801007387 */ /* 0x0001e20000100c00 */
[----:B-1----:R-:W-:Y:S01]  /*0100*/  IADD3 R6, P0, PT, R1, UR4, RZ ;  /* 0x0000000401067c10 */ /* 0x002fe2000ff1e0ff */
[----:B----4-:R-:W-:Y:S01]  /*0110*/  IMAD.U32 R4, RZ, RZ, UR6 ;  /* 0x00000006ff047e24 */ /* 0x010fe2000f8e00ff */
[----:B------:R-:W-:-:S03]  /*0120*/  MOV R5, UR7 ;  /* 0x0000000700057c02 */ /* 0x000fc60008000f00 */
[----:B0-2---:R-:W-:-:S08]  /*0130*/  IMAD.X R7, RZ, RZ, UR5, P0 ;  /* 0x00000005ff077e24 */ /* 0x005fd000080e06ff */
[----:B------:R-:W-:-:S07]  /*0140*/  LEPC R20, `(.L_x_0) ;  /* 0x000000001014794e */ /* 0x000fce0000000000 */
[----:B---3--:R-:W-:Y:S05]  /*0150*/  CALL.ABS.NOINC R2 ;  /* 0x0000000002007343 */ /* 0x008fea0003c00000 */
.L_x_0:
[----:B------:R-:W-:Y:S05]  /*0160*/  EXIT ;  /* 0x000000000000794d */ /* 0x000fea0003800000 */
.L_x_1:
[----:B------:R-:W-:-:S00]  /*0170*/  BRA `(.L_x_1) ;  /* 0xfffffffc00fc7947 */ /* 0x000fc0000383ffff */
[----:B------:R-:W-:-:S00]  /*0180*/  NOP ;  /* 0x0000000000007918 */ /* 0x000fc00000000000 */
[----:B------:R-:W-:-:S00]  /*0190*/  NOP ;  /* 0x0000000000007918 */ /* 0x000fc00000000000 */
[----:B------:R-:W-:-:S00]  /*01a0*/  NOP ;  /* 0x0000000000007918 */ /* 0x000fc00000000000 */
[----:B------:R-:W-:-:S00]  /*01b0*/  NOP ;  /* 0x0000000000007918 */ /* 0x000fc00000000000 */
[----:B------:R-:W-:-:S00]  /*01c0*/  NOP ;  /* 0x0000000000007918 */ /* 0x000fc00000000000 */
[----:B------:R-:W-:-:S00]  /*01d0*/  NOP ;  /* 0x0000000000007918 */ /* 0x000fc00000000000 */
[----:B------:R-:W-:-:S00]  /*01e0*/  NOP ;  /* 0x0000000000007918 */ /* 0x000fc00000000000 */
[----:B------:R-:W-:-:S00]  /*01f0*/  NOP ;  /* 0x0000000000007918 */ /* 0x000fc00000000000 */
.L_x_2:


//--------------------- .nv.global.init           --------------------------
	.section	.nv.global.init,"aw",@progbits
.nv.global.init:
	.type		$str,@object
	.size		$str,(.L_0 - $str)
$str:
        /*0000*/ 	.byte	0x20, 0x74, 0x69, 0x64, 0x2e, 0x78, 0x20, 0x3a, 0x20, 0x25, 0x64, 0x2c, 0x20, 0x67, 0x69, 0x64
        /*0010*/ 	.byte	0x20, 0x3a, 0x20, 0x25, 0x64, 0x2c, 0x20, 0x77, 0x61, 0x72, 0x70, 0x5f, 0x69, 0x64, 0x20, 0x3a
        /*0020*/ 	.byte	0x20, 0x25, 0x64, 0x20, 0x2c, 0x20, 0x67, 0x62, 0x69, 0x64, 0x20, 0x3a, 0x20, 0x25, 0x64, 0x00
.L_0:


//--------------------- .nv.shared.reserved.0     --------------------------
	.section	.nv.shared.reserved.0,"aw",@nobits
	.weak		__nv_reservedSMEM_offset_0_alias
	.size		__nv_reservedSMEM_offset_0_alias, 0, 64
	.other		__nv_reservedSMEM_offset_0_alias,@"STO_CUDA_RESERVED_SHARED STV_DEFAULT"
__nv_reservedSMEM_offset_0_alias:
	.zero		0
	.zero		64


//--------------------- .nv.constant0._Z10print_warpv --------------------------
	.section	.nv.constant0._Z10print_warpv,"a",@progbits
	.sectionflags	@""
	.align	4
.nv.constant0._Z10print_warpv:
	.zero		896


//--------------------- SYMBOLS --------------------------

	.type		.nv.reservedSmem.offset0,@object
	.size		.nv.reservedSmem.offset0,0x4
	.type		vprintf,@function
